//
// Generated by NVIDIA NVVM Compiler
//
// Compiler Build ID: CL-36424714
// Cuda compilation tools, release 13.0, V13.0.88
// Based on NVVM 20.0.0
//

.version 9.0
.target sm_100
.address_size 64

	// .globl	_Z12MonteKarloPiPiS_PdS0_

.visible .entry _Z12MonteKarloPiPiS_PdS0_(
	.param .u64 .ptr .align 1 _Z12MonteKarloPiPiS_PdS0__param_0,
	.param .u64 .ptr .align 1 _Z12MonteKarloPiPiS_PdS0__param_1,
	.param .u64 .ptr .align 1 _Z12MonteKarloPiPiS_PdS0__param_2,
	.param .u64 .ptr .align 1 _Z12MonteKarloPiPiS_PdS0__param_3
)
{
	.reg .pred 	%p<4>;
	.reg .b32 	%r<13>;
	.reg .b64 	%rd<12>;
	.reg .b64 	%fd<5>;

	ld.param.u64 	%rd8, [_Z12MonteKarloPiPiS_PdS0__param_0];
	ld.param.u64 	%rd5, [_Z12MonteKarloPiPiS_PdS0__param_1];
	ld.param.u64 	%rd6, [_Z12MonteKarloPiPiS_PdS0__param_2];
	ld.param.u64 	%rd7, [_Z12MonteKarloPiPiS_PdS0__param_3];
	cvta.to.global.u64 	%rd1, %rd8;
	ld.global.u32 	%r12, [%rd1];
	setp.lt.s32 	%p1, %r12, 1;
	@%p1 bra 	$L__BB0_5;
	cvta.to.global.u64 	%rd2, %rd5;
	cvta.to.global.u64 	%rd3, %rd6;
	cvta.to.global.u64 	%rd4, %rd7;
	mov.b32 	%r11, 0;
$L__BB0_2:
	mul.wide.u32 	%rd9, %r11, 8;
	add.s64 	%rd10, %rd3, %rd9;
	ld.global.f64 	%fd1, [%rd10];
	add.s64 	%rd11, %rd4, %rd9;
	ld.global.f64 	%fd2, [%rd11];
	mul.f64 	%fd3, %fd2, %fd2;
	fma.rn.f64 	%fd4, %fd1, %fd1, %fd3;
	setp.gtu.f64 	%p2, %fd4, 0d3FF0000000000000;
	@%p2 bra 	$L__BB0_4;
	ld.global.u32 	%r8, [%rd2];
	add.s32 	%r9, %r8, 1;
	st.global.u32 	[%rd2], %r9;
	ld.global.u32 	%r12, [%rd1];
$L__BB0_4:
	add.s32 	%r11, %r11, 1;
	setp.lt.s32 	%p3, %r11, %r12;
	@%p3 bra 	$L__BB0_2;
$L__BB0_5:
	ret;

}


// ===== COMPILED SASS (sm_100) =====

	.target	sm_100

	.elftype	@"ET_EXEC"


//--------------------- .note.nv.tkinfo           --------------------------
	.section	.note.nv.tkinfo,"",@"SHT_NOTE"
	.sectionflags	@"SHF_NOTE_NV_TKINFO"
	.tkinfo
        /*0018*/ 	.word	0x00000002
        /*0030*/ 	.string	""
        /*0030*/ 	.string	"ptxas"
        /*0030*/ 	.string	"Cuda compilation tools, release 13.0, V13.0.88"
        /*0030*/ 	.string	"Build cuda_13.0.r13.0/compiler.36424714_0"
        /*0030*/ 	.string	"-arch sm_100 -m 64 "



//--------------------- .note.nv.cuinfo           --------------------------
	.section	.note.nv.cuinfo,"",@"SHT_NOTE"
	.sectionflags	@"SHF_NOTE_NV_CUINFO"
        /*0018*/ 	.short	0x0002
        /*001a*/ 	.short	0x0064
        /*001c*/ 	.short	0x0082
	.zero		2


//--------------------- .nv.info                  --------------------------
	.section	.nv.info,"",@"SHT_CUDA_INFO"
	.align	4


	//----- nvinfo : EIATTR_REGCOUNT
	.align		4
        /*0000*/ 	.byte	0x04, 0x2f
        /*0002*/ 	.short	(.L_1 - .L_0)
	.align		4
.L_0:
        /*0004*/ 	.word	index@(_Z12MonteKarloPiPiS_PdS0_)
        /*0008*/ 	.word	0x00000010


	//----- nvinfo : EIATTR_FRAME_SIZE
	.align		4
.L_1:
        /*000c*/ 	.byte	0x04, 0x11
        /*000e*/ 	.short	(.L_3 - .L_2)
	.align		4
.L_2:
        /*0010*/ 	.word	index@(_Z12MonteKarloPiPiS_PdS0_)
        /*0014*/ 	.word	0x00000000


	//----- nvinfo : EIATTR_MIN_STACK_SIZE
	.align		4
.L_3:
        /*0018*/ 	.byte	0x04, 0x12
        /*001a*/ 	.short	(.L_5 - .L_4)
	.align		4
.L_4:
        /*001c*/ 	.word	index@(_Z12MonteKarloPiPiS_PdS0_)
        /*0020*/ 	.word	0x00000000
.L_5:


//--------------------- .nv.compat                --------------------------
	.section	.nv.compat,"",@"SHT_CUDA_COMPAT_INFO"
	.align	4
        /*0000*/ 	.byte	0x02, 0x09, 0x00, 0x00, 0x02, 0x02, 0x01, 0x00, 0x02, 0x05, 0x05, 0x00, 0x03, 0x07, 0x01, 0x01
        /*0010*/ 	.byte	0x02, 0x03, 0x00, 0x00, 0x02, 0x06, 0x01, 0x00, 0x04, 0x0b, 0x08, 0x00, 0x01, 0x00, 0x00, 0x00
        /*0020*/ 	.byte	0x00, 0x00, 0x00, 0x00


//--------------------- .nv.info._Z12MonteKarloPiPiS_PdS0_ --------------------------
	.section	.nv.info._Z12MonteKarloPiPiS_PdS0_,"",@"SHT_CUDA_INFO"
	.sectionflags	@""
	.align	4


	//----- nvinfo : EIATTR_CUDA_API_VERSION
	.align		4
        /*0000*/ 	.byte	0x04, 0x37
        /*0002*/ 	.short	(.L_7 - .L_6)
.L_6:
        /*0004*/ 	.word	0x00000082


	//----- nvinfo : EIATTR_KPARAM_INFO
	.align		4
.L_7:
        /*0008*/ 	.byte	0x04, 0x17
        /*000a*/ 	.short	(.L_9 - .L_8)
.L_8:
        /*000c*/ 	.word	0x00000000
        /*0010*/ 	.short	0x0003
        /*0012*/ 	.short	0x0018
        /*0014*/ 	.byte	0x00, 0xf5, 0x21, 0x00


	//----- nvinfo : EIATTR_KPARAM_INFO
	.align		4
.L_9:
        /*0018*/ 	.byte	0x04, 0x17
        /*001a*/ 	.short	(.L_11 - .L_10)
.L_10:
        /*001c*/ 	.word	0x00000000
        /*0020*/ 	.short	0x0002
        /*0022*/ 	.short	0x0010
        /*0024*/ 	.byte	0x00, 0xf5, 0x21, 0x00


	//----- nvinfo : EIATTR_KPARAM_INFO
	.align		4
.L_11:
        /*0028*/ 	.byte	0x04, 0x17
        /*002a*/ 	.short	(.L_13 - .L_12)
.L_12:
        /*002c*/ 	.word	0x00000000
        /*0030*/ 	.short	0x0001
        /*0032*/ 	.short	0x0008
        /*0034*/ 	.byte	0x00, 0xf5, 0x21, 0x00


	//----- nvinfo : EIATTR_KPARAM_INFO
	.align		4
.L_13:
        /*0038*/ 	.byte	0x04, 0x17
        /*003a*/ 	.short	(.L_15 - .L_14)
.L_14:
        /*003c*/ 	.word	0x00000000
        /*0040*/ 	.short	0x0000
        /*0042*/ 	.short	0x0000
        /*0044*/ 	.byte	0x00, 0xf5, 0x21, 0x00


	//----- nvinfo : EIATTR_SPARSE_MMA_MASK
	.align		4
.L_15:
        /*0048*/ 	.byte	0x03, 0x50
        /*004a*/ 	.short	0x0000


	//----- nvinfo : EIATTR_MAXREG_COUNT
	.align		4
        /*004c*/ 	.byte	0x03, 0x1b
        /*004e*/ 	.short	0x00ff


	//----- nvinfo : EIATTR_MERCURY_ISA_VERSION
	.align		4
        /*0050*/ 	.byte	0x03, 0x5f
        /*0052*/ 	.short	0x0101


	//----- nvinfo : EIATTR_VRC_CTA_INIT_COUNT
	.align		4
        /*0054*/ 	.byte	0x02, 0x4a
	.zero		1
	.zero		1


	//----- nvinfo : EIATTR_EXIT_INSTR_OFFSETS
	.align		4
        /*0058*/ 	.byte	0x04, 0x1c
        /*005a*/ 	.short	(.L_17 - .L_16)


	//   ....[0]....
.L_16:
        /*005c*/ 	.word	0x00000050


	//   ....[1]....
        /*0060*/ 	.word	0x000001a0


	//----- nvinfo : EIATTR_CBANK_PARAM_SIZE
	.align		4
.L_17:
        /*0064*/ 	.byte	0x03, 0x19
        /*0066*/ 	.short	0x0020


	//----- nvinfo : EIATTR_PARAM_CBANK
	.align		4
        /*0068*/ 	.byte	0x04, 0x0a
        /*006a*/ 	.short	(.L_19 - .L_18)
	.align		4
.L_18:
        /*006c*/ 	.word	index@(.nv.constant0._Z12MonteKarloPiPiS_PdS0_)
        /*0070*/ 	.short	0x0380
        /*0072*/ 	.short	0x0020


	//----- nvinfo : EIATTR_SW_WAR
	.align		4
.L_19:
        /*0074*/ 	.byte	0x04, 0x36
        /*0076*/ 	.short	(.L_21 - .L_20)
.L_20:
        /*0078*/ 	.word	0x00000008
.L_21:


//--------------------- .nv.callgraph             --------------------------
	.section	.nv.callgraph,"",@"SHT_CUDA_CALLGRAPH"
	.align	4
	.sectionentsize	8
	.align		4
        /*0000*/ 	.word	0x00000000
	.align		4
        /*0004*/ 	.word	0xffffffff
	.align		4
        /*0008*/ 	.word	0x00000000
	.align		4
        /*000c*/ 	.word	0xfffffffe
	.align		4
        /*0010*/ 	.word	0x00000000
	.align		4
        /*0014*/ 	.word	0xfffffffd
	.align		4
        /*0018*/ 	.word	0x00000000
	.align		4
        /*001c*/ 	.word	0xfffffffc


//--------------------- .text._Z12MonteKarloPiPiS_PdS0_ --------------------------
	.section	.text._Z12MonteKarloPiPiS_PdS0_,"ax",@progbits
	.align	128
        .global         _Z12MonteKarloPiPiS_PdS0_
        .type           _Z12MonteKarloPiPiS_PdS0_,@function
        .size           _Z12MonteKarloPiPiS_PdS0_,(.L_x_3 - _Z12MonteKarloPiPiS_PdS0_)
        .other          _Z12MonteKarloPiPiS_PdS0_,@"STO_CUDA_ENTRY STV_DEFAULT"
_Z12MonteKarloPiPiS_PdS0_:
.text._Z12MonteKarloPiPiS_PdS0_:
[----:B------:R-:W-:Y:S08]  /*0000*/  LDC R1, c[0x0][0x37c] ;  /* 0x0000df00ff017b82 */ /* 0x000ff00000000800 */
[----:B------:R-:W0:Y:S01]  /*0010*/  LDC.64 R2, c[0x0][0x380] ;  /* 0x0000e000ff027b82 */ /* 0x000e220000000a00 */
[----:B------:R-:W0:Y:S02]  /*0020*/  LDCU.64 UR4, c[0x0][0x358] ;  /* 0x00006b00ff0477ac */ /* 0x000e240008000a00 */
[----:B0-----:R-:W2:Y:S02]  /*0030*/  LDG.E R0, desc[UR4][R2.64] ;  /* 0x0000000402007981 */ /* 0x001ea4000c1e1900 */
[----:B--2---:R-:W-:-:S13]  /*0040*/  ISETP.GE.AND P0, PT, R0, 0x1, PT ;  /* 0x000000010000780c */ /* 0x004fda0003f06270 */
[----:B------:R-:W-:Y:S05]  /*0050*/  @!P0 EXIT ;  /* 0x000000000000894d */ /* 0x000fea0003800000 */
[----:B------:R-:W0:Y:S01]  /*0060*/  LDC.64 R2, c[0x0][0x390] ;  /* 0x0000e400ff027b82 */ /* 0x000e220000000a00 */
[----:B------:R-:W-:-:S07]  /*0070*/  HFMA2 R13, -RZ, RZ, 0, 0 ;  /* 0x00000000ff0d7431 */ /* 0x000fce00000001ff */
[----:B------:R-:W1:Y:S02]  /*0080*/  LDC.64 R4, c[0x0][0x398] ;  /* 0x0000e600ff047b82 */ /* 0x000e640000000a00 */
.L_x_1:
[----:B-1----:R-:W-:-:S04]  /*0090*/  IMAD.WIDE.U32 R8, R13, 0x8, R4 ;  /* 0x000000080d087825 */ /* 0x002fc800078e0004 */
[C---:B0-----:R-:W-:Y:S02]  /*00a0*/  IMAD.WIDE.U32 R6, R13.reuse, 0x8, R2 ;  /* 0x000000080d067825 */ /* 0x041fe400078e0002 */
[----:B------:R-:W2:Y:S04]  /*00b0*/  LDG.E.64 R8, desc[UR4][R8.64] ;  /* 0x0000000408087981 */ /* 0x000ea8000c1e1b00 */
[----:B------:R-:W3:Y:S01]  /*00c0*/  LDG.E.64 R6, desc[UR4][R6.64] ;  /* 0x0000000406067981 */ /* 0x000ee2000c1e1b00 */
[----:B------:R-:W-:Y:S01]  /*00d0*/  IADD3 R13, PT, PT, R13, 0x1, RZ ;  /* 0x000000010d0d7810 */ /* 0x000fe20007ffe0ff */
[----:B--2---:R-:W-:-:S08]  /*00e0*/  DMUL R10, R8, R8 ;  /* 0x00000008080a7228 */ /* 0x004fd00000000000 */
[----:B---3--:R-:W-:-:S08]  /*00f0*/  DFMA R10, R6, R6, R10 ;  /* 0x00000006060a722b */ /* 0x008fd0000000000a */
[----:B------:R-:W-:-:S14]  /*0100*/  DSETP.GTU.AND P0, PT, R10, 1, PT ;  /* 0x3ff000000a00742a */ /* 0x000fdc0003f0c000 */
[----:B------:R-:W-:Y:S05]  /*0110*/  @P0 BRA `(.L_x_0) ;  /* 0x0000000000180947 */ /* 0x000fea0003800000 */
[----:B------:R-:W0:Y:S02]  /*0120*/  LDC.64 R6, c[0x0][0x388] ;  /* 0x0000e200ff067b82 */ /* 0x000e240000000a00 */
[----:B0-----:R-:W2:Y:S06]  /*0130*/  LDG.E R0, desc[UR4][R6.64] ;  /* 0x0000000406007981 */ /* 0x001eac000c1e1900 */
[----:B------:R-:W0:Y:S01]  /*0140*/  LDC.64 R8, c[0x0][0x380] ;  /* 0x0000e000ff087b82 */ /* 0x000e220000000a00 */
[----:B--2---:R-:W-:-:S05]  /*0150*/  IADD3 R11, PT, PT, R0, 0x1, RZ ;  /* 0x00000001000b7810 */ /* 0x004fca0007ffe0ff */
[----:B------:R1:W-:Y:S04]  /*0160*/  STG.E desc[UR4][R6.64], R11 ;  /* 0x0000000b06007986 */ /* 0x0003e8000c101904 */
[----:B0-----:R1:W5:Y:S02]  /*0170*/  LDG.E R0, desc[UR4][R8.64] ;  /* 0x0000000408007981 */ /* 0x001364000c1e1900 */
.L_x_0:
[----:B-----5:R-:W-:-:S13]  /*0180*/  ISETP.GE.AND P0, PT, R13, R0, PT ;  /* 0x000000000d00720c */ /* 0x020fda0003f06270 */
[----:B------:R-:W-:Y:S05]  /*0190*/  @!P0 BRA `(.L_x_1) ;  /* 0xfffffffc00bc8947 */ /* 0x000fea000383ffff */
[----:B------:R-:W-:Y:S05]  /*01a0*/  EXIT ;  /* 0x000000000000794d */ /* 0x000fea0003800000 */
.L_x_2:
[----:B------:R-:W-:-:S00]  /*01b0*/  BRA `(.L_x_2) ;  /* 0xfffffffc00fc7947 */ /* 0x000fc0000383ffff */
[----:B------:R-:W-:-:S00]  /*01c0*/  NOP ;  /* 0x0000000000007918 */ /* 0x000fc00000000000 */
        /* <DEDUP_REMOVED lines=11> */
.L_x_3:


//--------------------- .nv.shared.reserved.0     --------------------------
	.section	.nv.shared.reserved.0,"aw",@nobits
	.weak		__nv_reservedSMEM_offset_0_alias
	.size		__nv_reservedSMEM_offset_0_alias, 0, 64
	.other		__nv_reservedSMEM_offset_0_alias,@"STO_CUDA_RESERVED_SHARED STV_DEFAULT"
__nv_reservedSMEM_offset_0_alias:
	.zero		0
	.zero		64


//--------------------- .nv.constant0._Z12MonteKarloPiPiS_PdS0_ --------------------------
	.section	.nv.constant0._Z12MonteKarloPiPiS_PdS0_,"a",@progbits
	.sectionflags	@""
	.align	4
.nv.constant0._Z12MonteKarloPiPiS_PdS0_:
	.zero		928


//--------------------- SYMBOLS --------------------------

	.type		.nv.reservedSmem.offset0,@object
	.size		.nv.reservedSmem.offset0,0x4
